//
// Generated by NVIDIA NVVM Compiler
//
// Compiler Build ID: CL-36424714
// Cuda compilation tools, release 13.0, V13.0.88
// Based on NVVM 20.0.0
//

.version 9.0
.target sm_100
.address_size 64

	// .globl	_Z6kernelPfS_

.visible .entry _Z6kernelPfS_(
	.param .u64 .ptr .align 1 _Z6kernelPfS__param_0,
	.param .u64 .ptr .align 1 _Z6kernelPfS__param_1
)
{
	.reg .b32 	%r<5>;
	.reg .b32 	%f<5>;
	.reg .b64 	%rd<8>;

	ld.param.u64 	%rd1, [_Z6kernelPfS__param_0];
	ld.param.u64 	%rd2, [_Z6kernelPfS__param_1];
	cvta.to.global.u64 	%rd3, %rd2;
	cvta.to.global.u64 	%rd4, %rd1;
	mov.u32 	%r1, %ntid.x;
	mov.u32 	%r2, %ctaid.x;
	mov.u32 	%r3, %tid.x;
	mad.lo.s32 	%r4, %r1, %r2, %r3;
	mul.wide.s32 	%rd5, %r4, 4;
	add.s64 	%rd6, %rd4, %rd5;
	ld.global.f32 	%f1, [%rd6];
	add.f32 	%f2, %f1, 0f3F800000;
	st.global.f32 	[%rd6], %f2;
	add.s64 	%rd7, %rd3, %rd5;
	ld.global.f32 	%f3, [%rd7];
	add.f32 	%f4, %f2, %f3;
	st.global.f32 	[%rd7], %f4;
	ret;

}


// ===== COMPILED SASS (sm_100) =====

	.target	sm_100

	.elftype	@"ET_EXEC"


//--------------------- .note.nv.tkinfo           --------------------------
	.section	.note.nv.tkinfo,"",@"SHT_NOTE"
	.sectionflags	@"SHF_NOTE_NV_TKINFO"
	.tkinfo
        /*0018*/ 	.word	0x00000002
        /*0030*/ 	.string	""
        /*0030*/ 	.string	"ptxas"
        /*0030*/ 	.string	"Cuda compilation tools, release 13.0, V13.0.88"
        /*0030*/ 	.string	"Build cuda_13.0.r13.0/compiler.36424714_0"
        /*0030*/ 	.string	"-arch sm_100 -m 64 "



//--------------------- .note.nv.cuinfo           --------------------------
	.section	.note.nv.cuinfo,"",@"SHT_NOTE"
	.sectionflags	@"SHF_NOTE_NV_CUINFO"
        /*0018*/ 	.short	0x0002
        /*001a*/ 	.short	0x0064
        /*001c*/ 	.short	0x0082
	.zero		2


//--------------------- .nv.info                  --------------------------
	.section	.nv.info,"",@"SHT_CUDA_INFO"
	.align	4


	//----- nvinfo : EIATTR_REGCOUNT
	.align		4
        /*0000*/ 	.byte	0x04, 0x2f
        /*0002*/ 	.short	(.L_1 - .L_0)
	.align		4
.L_0:
        /*0004*/ 	.word	index@(_Z6kernelPfS_)
        /*0008*/ 	.word	0x0000000c


	//----- nvinfo : EIATTR_FRAME_SIZE
	.align		4
.L_1:
        /*000c*/ 	.byte	0x04, 0x11
        /*000e*/ 	.short	(.L_3 - .L_2)
	.align		4
.L_2:
        /*0010*/ 	.word	index@(_Z6kernelPfS_)
        /*0014*/ 	.word	0x00000000


	//----- nvinfo : EIATTR_MIN_STACK_SIZE
	.align		4
.L_3:
        /*0018*/ 	.byte	0x04, 0x12
        /*001a*/ 	.short	(.L_5 - .L_4)
	.align		4
.L_4:
        /*001c*/ 	.word	index@(_Z6kernelPfS_)
        /*0020*/ 	.word	0x00000000
.L_5:


//--------------------- .nv.compat                --------------------------
	.section	.nv.compat,"",@"SHT_CUDA_COMPAT_INFO"
	.align	4
        /*0000*/ 	.byte	0x02, 0x09, 0x00, 0x00, 0x02, 0x02, 0x01, 0x00, 0x02, 0x05, 0x05, 0x00, 0x03, 0x07, 0x01, 0x01
        /*0010*/ 	.byte	0x02, 0x03, 0x00, 0x00, 0x02, 0x06, 0x01, 0x00, 0x04, 0x0b, 0x08, 0x00, 0x09, 0x00, 0x00, 0x00
        /*0020*/ 	.byte	0x00, 0x00, 0x00, 0x00


//--------------------- .nv.info._Z6kernelPfS_    --------------------------
	.section	.nv.info._Z6kernelPfS_,"",@"SHT_CUDA_INFO"
	.sectionflags	@""
	.align	4


	//----- nvinfo : EIATTR_CUDA_API_VERSION
	.align		4
        /*0000*/ 	.byte	0x04, 0x37
        /*0002*/ 	.short	(.L_7 - .L_6)
.L_6:
        /*0004*/ 	.word	0x00000082


	//----- nvinfo : EIATTR_KPARAM_INFO
	.align		4
.L_7:
        /*0008*/ 	.byte	0x04, 0x17
        /*000a*/ 	.short	(.L_9 - .L_8)
.L_8:
        /*000c*/ 	.word	0x00000000
        /*0010*/ 	.short	0x0001
        /*0012*/ 	.short	0x0008
        /*0014*/ 	.byte	0x00, 0xf5, 0x21, 0x00


	//----- nvinfo : EIATTR_KPARAM_INFO
	.align		4
.L_9:
        /*0018*/ 	.byte	0x04, 0x17
        /*001a*/ 	.short	(.L_11 - .L_10)
.L_10:
        /*001c*/ 	.word	0x00000000
        /*0020*/ 	.short	0x0000
        /*0022*/ 	.short	0x0000
        /*0024*/ 	.byte	0x00, 0xf5, 0x21, 0x00


	//----- nvinfo : EIATTR_SPARSE_MMA_MASK
	.align		4
.L_11:
        /*0028*/ 	.byte	0x03, 0x50
        /*002a*/ 	.short	0x0000


	//----- nvinfo : EIATTR_MAXREG_COUNT
	.align		4
        /*002c*/ 	.byte	0x03, 0x1b
        /*002e*/ 	.short	0x00ff


	//----- nvinfo : EIATTR_MERCURY_ISA_VERSION
	.align		4
        /*0030*/ 	.byte	0x03, 0x5f
        /*0032*/ 	.short	0x0101


	//----- nvinfo : EIATTR_VRC_CTA_INIT_COUNT
	.align		4
        /*0034*/ 	.byte	0x02, 0x4a
	.zero		1
	.zero		1


	//----- nvinfo : EIATTR_EXIT_INSTR_OFFSETS
	.align		4
        /*0038*/ 	.byte	0x04, 0x1c
        /*003a*/ 	.short	(.L_13 - .L_12)


	//   ....[0]....
.L_12:
        /*003c*/ 	.word	0x00000100


	//----- nvinfo : EIATTR_CBANK_PARAM_SIZE
	.align		4
.L_13:
        /*0040*/ 	.byte	0x03, 0x19
        /*0042*/ 	.short	0x0010


	//----- nvinfo : EIATTR_PARAM_CBANK
	.align		4
        /*0044*/ 	.byte	0x04, 0x0a
        /*0046*/ 	.short	(.L_15 - .L_14)
	.align		4
.L_14:
        /*0048*/ 	.word	index@(.nv.constant0._Z6kernelPfS_)
        /*004c*/ 	.short	0x0380
        /*004e*/ 	.short	0x0010


	//----- nvinfo : EIATTR_SW_WAR
	.align		4
.L_15:
        /*0050*/ 	.byte	0x04, 0x36
        /*0052*/ 	.short	(.L_17 - .L_16)
.L_16:
        /*0054*/ 	.word	0x00000008
.L_17:


//--------------------- .nv.callgraph             --------------------------
	.section	.nv.callgraph,"",@"SHT_CUDA_CALLGRAPH"
	.align	4
	.sectionentsize	8
	.align		4
        /*0000*/ 	.word	0x00000000
	.align		4
        /*0004*/ 	.word	0xffffffff
	.align		4
        /*0008*/ 	.word	0x00000000
	.align		4
        /*000c*/ 	.word	0xfffffffe
	.align		4
        /*0010*/ 	.word	0x00000000
	.align		4
        /*0014*/ 	.word	0xfffffffd
	.align		4
        /*0018*/ 	.word	0x00000000
	.align		4
        /*001c*/ 	.word	0xfffffffc


//--------------------- .text._Z6kernelPfS_       --------------------------
	.section	.text._Z6kernelPfS_,"ax",@progbits
	.align	128
        .global         _Z6kernelPfS_
        .type           _Z6kernelPfS_,@function
        .size           _Z6kernelPfS_,(.L_x_1 - _Z6kernelPfS_)
        .other          _Z6kernelPfS_,@"STO_CUDA_ENTRY STV_DEFAULT"
_Z6kernelPfS_:
.text._Z6kernelPfS_:
[----:B------:R-:W-:Y:S01]  /*0000*/  LDC R1, c[0x0][0x37c] ;  /* 0x0000df00ff017b82 */ /* 0x000fe20000000800 */
[----:B------:R-:W0:Y:S07]  /*0010*/  S2R R7, SR_CTAID.X ;  /* 0x0000000000077919 */ /* 0x000e2e0000002500 */
[----:B------:R-:W1:Y:S01]  /*0020*/  LDC.64 R2, c[0x0][0x380] ;  /* 0x0000e000ff027b82 */ /* 0x000e620000000a00 */
[----:B------:R-:W0:Y:S01]  /*0030*/  LDCU UR6, c[0x0][0x360] ;  /* 0x00006c00ff0677ac */ /* 0x000e220008000800 */
[----:B------:R-:W0:Y:S01]  /*0040*/  S2R R0, SR_TID.X ;  /* 0x0000000000007919 */ /* 0x000e220000002100 */
[----:B------:R-:W2:Y:S05]  /*0050*/  LDCU.64 UR4, c[0x0][0x358] ;  /* 0x00006b00ff0477ac */ /* 0x000eaa0008000a00 */
[----:B------:R-:W3:Y:S01]  /*0060*/  LDC.64 R4, c[0x0][0x388] ;  /* 0x0000e200ff047b82 */ /* 0x000ee20000000a00 */
[----:B0-----:R-:W-:-:S04]  /*0070*/  IMAD R7, R7, UR6, R0 ;  /* 0x0000000607077c24 */ /* 0x001fc8000f8e0200 */
[----:B-1----:R-:W-:-:S05]  /*0080*/  IMAD.WIDE R2, R7, 0x4, R2 ;  /* 0x0000000407027825 */ /* 0x002fca00078e0202 */
[----:B--2---:R-:W2:Y:S01]  /*0090*/  LDG.E R0, desc[UR4][R2.64] ;  /* 0x0000000402007981 */ /* 0x004ea2000c1e1900 */
[----:B---3--:R-:W-:-:S04]  /*00a0*/  IMAD.WIDE R4, R7, 0x4, R4 ;  /* 0x0000000407047825 */ /* 0x008fc800078e0204 */
[----:B--2---:R-:W-:-:S05]  /*00b0*/  FADD R9, R0, 1 ;  /* 0x3f80000000097421 */ /* 0x004fca0000000000 */
[----:B------:R-:W-:Y:S04]  /*00c0*/  STG.E desc[UR4][R2.64], R9 ;  /* 0x0000000902007986 */ /* 0x000fe8000c101904 */
[----:B------:R-:W2:Y:S02]  /*00d0*/  LDG.E R0, desc[UR4][R4.64] ;  /* 0x0000000404007981 */ /* 0x000ea4000c1e1900 */
[----:B--2---:R-:W-:-:S05]  /*00e0*/  FADD R7, R9, R0 ;  /* 0x0000000009077221 */ /* 0x004fca0000000000 */
[----:B------:R-:W-:Y:S01]  /*00f0*/  STG.E desc[UR4][R4.64], R7 ;  /* 0x0000000704007986 */ /* 0x000fe2000c101904 */
[----:B------:R-:W-:Y:S05]  /*0100*/  EXIT ;  /* 0x000000000000794d */ /* 0x000fea0003800000 */
.L_x_0:
[----:B------:R-:W-:-:S00]  /*0110*/  BRA `(.L_x_0) ;  /* 0xfffffffc00fc7947 */ /* 0x000fc0000383ffff */
[----:B------:R-:W-:-:S00]  /*0120*/  NOP ;  /* 0x0000000000007918 */ /* 0x000fc00000000000 */
        /* <DEDUP_REMOVED lines=13> */
.L_x_1:


//--------------------- .nv.shared.reserved.0     --------------------------
	.section	.nv.shared.reserved.0,"aw",@nobits
	.weak		__nv_reservedSMEM_offset_0_alias
	.size		__nv_reservedSMEM_offset_0_alias, 0, 64
	.other		__nv_reservedSMEM_offset_0_alias,@"STO_CUDA_RESERVED_SHARED STV_DEFAULT"
__nv_reservedSMEM_offset_0_alias:
	.zero		0
	.zero		64


//--------------------- .nv.constant0._Z6kernelPfS_ --------------------------
	.section	.nv.constant0._Z6kernelPfS_,"a",@progbits
	.sectionflags	@""
	.align	4
.nv.constant0._Z6kernelPfS_:
	.zero		912


//--------------------- SYMBOLS --------------------------

	.type		.nv.reservedSmem.offset0,@object
	.size		.nv.reservedSmem.offset0,0x4
